//
// Generated by NVIDIA NVVM Compiler
//
// Compiler Build ID: CL-36424714
// Cuda compilation tools, release 13.0, V13.0.88
// Based on NVVM 20.0.0
//

.version 9.0
.target sm_100
.address_size 64

	// .globl	saxpy_kernel

.visible .entry saxpy_kernel(
	.param .u64 .ptr .align 1 saxpy_kernel_param_0,
	.param .u64 .ptr .align 1 saxpy_kernel_param_1,
	.param .u64 .ptr .align 1 saxpy_kernel_param_2,
	.param .f32 saxpy_kernel_param_3,
	.param .u32 saxpy_kernel_param_4
)
{
	.reg .pred 	%p<2>;
	.reg .b32 	%r<6>;
	.reg .b32 	%f<5>;
	.reg .b64 	%rd<11>;

	ld.param.u64 	%rd1, [saxpy_kernel_param_0];
	ld.param.u64 	%rd2, [saxpy_kernel_param_1];
	ld.param.u64 	%rd3, [saxpy_kernel_param_2];
	ld.param.f32 	%f1, [saxpy_kernel_param_3];
	ld.param.u32 	%r2, [saxpy_kernel_param_4];
	mov.u32 	%r3, %ctaid.x;
	mov.u32 	%r4, %ntid.x;
	mov.u32 	%r5, %tid.x;
	mad.lo.s32 	%r1, %r3, %r4, %r5;
	setp.ge.s32 	%p1, %r1, %r2;
	@%p1 bra 	$L__BB0_2;
	cvta.to.global.u64 	%rd4, %rd1;
	cvta.to.global.u64 	%rd5, %rd2;
	cvta.to.global.u64 	%rd6, %rd3;
	mul.wide.s32 	%rd7, %r1, 4;
	add.s64 	%rd8, %rd4, %rd7;
	ld.global.nc.f32 	%f2, [%rd8];
	add.s64 	%rd9, %rd5, %rd7;
	ld.global.nc.f32 	%f3, [%rd9];
	fma.rn.f32 	%f4, %f1, %f2, %f3;
	add.s64 	%rd10, %rd6, %rd7;
	st.global.f32 	[%rd10], %f4;
$L__BB0_2:
	ret;

}
	// .globl	blur3x3_naive
.visible .entry blur3x3_naive(
	.param .u64 .ptr .align 1 blur3x3_naive_param_0,
	.param .u64 .ptr .align 1 blur3x3_naive_param_1,
	.param .u32 blur3x3_naive_param_2,
	.param .u32 blur3x3_naive_param_3
)
{
	.reg .pred 	%p<31>;
	.reg .b32 	%r<51>;
	.reg .b32 	%f<40>;
	.reg .b64 	%rd<26>;

	ld.param.u64 	%rd7, [blur3x3_naive_param_0];
	ld.param.u64 	%rd6, [blur3x3_naive_param_1];
	ld.param.u32 	%r26, [blur3x3_naive_param_2];
	ld.param.u32 	%r25, [blur3x3_naive_param_3];
	cvta.to.global.u64 	%rd1, %rd7;
	mov.u32 	%r27, %ctaid.x;
	mov.u32 	%r28, %ntid.x;
	mov.u32 	%r29, %tid.x;
	mad.lo.s32 	%r1, %r27, %r28, %r29;
	mov.u32 	%r30, %ctaid.y;
	mov.u32 	%r31, %ntid.y;
	mov.u32 	%r32, %tid.y;
	mad.lo.s32 	%r33, %r30, %r31, %r32;
	setp.ge.s32 	%p3, %r1, %r25;
	setp.ge.s32 	%p4, %r33, %r26;
	or.pred  	%p5, %p3, %p4;
	@%p5 bra 	$L__BB1_20;
	setp.eq.s32 	%p6, %r33, 0;
	add.s32 	%r35, %r33, -1;
	mul.lo.s32 	%r3, %r35, %r25;
	setp.lt.s32 	%p7, %r1, 1;
	cvt.s64.s32 	%rd8, %r3;
	cvt.s64.s32 	%rd2, %r1;
	add.s64 	%rd9, %rd2, %rd8;
	shl.b64 	%rd10, %rd9, 2;
	add.s64 	%rd3, %rd1, %rd10;
	mov.b32 	%r43, 0;
	mov.f32 	%f32, 0f00000000;
	or.pred  	%p8, %p7, %p6;
	@%p8 bra 	$L__BB1_3;
	ld.global.nc.f32 	%f20, [%rd3+-4];
	add.f32 	%f32, %f20, 0f00000000;
	mov.b32 	%r43, 1;
$L__BB1_3:
	setp.eq.s32 	%p9, %r33, 0;
	setp.lt.s32 	%p10, %r1, 0;
	or.pred  	%p11, %p10, %p9;
	@%p11 bra 	$L__BB1_5;
	add.s32 	%r37, %r1, %r3;
	mul.wide.s32 	%rd11, %r37, 4;
	add.s64 	%rd12, %rd1, %rd11;
	ld.global.nc.f32 	%f21, [%rd12];
	add.f32 	%f32, %f32, %f21;
	add.s32 	%r43, %r43, 1;
$L__BB1_5:
	setp.eq.s32 	%p12, %r33, 0;
	add.s32 	%r38, %r1, 1;
	setp.gt.s32 	%p13, %r1, -2;
	setp.lt.s32 	%p14, %r38, %r25;
	and.pred  	%p1, %p13, %p14;
	not.pred 	%p15, %p1;
	or.pred  	%p16, %p15, %p12;
	@%p16 bra 	$L__BB1_7;
	ld.global.nc.f32 	%f22, [%rd3+4];
	add.f32 	%f32, %f32, %f22;
	add.s32 	%r43, %r43, 1;
$L__BB1_7:
	setp.gt.s32 	%p17, %r1, 0;
	mul.lo.s32 	%r9, %r33, %r25;
	setp.le.s32 	%p18, %r1, %r25;
	and.pred  	%p2, %p17, %p18;
	cvt.s64.s32 	%rd13, %r9;
	add.s64 	%rd14, %rd2, %rd13;
	shl.b64 	%rd15, %rd14, 2;
	add.s64 	%rd4, %rd1, %rd15;
	not.pred 	%p19, %p2;
	@%p19 bra 	$L__BB1_9;
	ld.global.nc.f32 	%f23, [%rd4+-4];
	add.f32 	%f32, %f32, %f23;
	add.s32 	%r43, %r43, 1;
$L__BB1_9:
	setp.lt.s32 	%p20, %r1, 0;
	@%p20 bra 	$L__BB1_11;
	add.s32 	%r39, %r1, %r9;
	mul.wide.s32 	%rd16, %r39, 4;
	add.s64 	%rd17, %rd1, %rd16;
	ld.global.nc.f32 	%f24, [%rd17];
	add.f32 	%f32, %f32, %f24;
	add.s32 	%r43, %r43, 1;
$L__BB1_11:
	@%p15 bra 	$L__BB1_13;
	ld.global.nc.f32 	%f25, [%rd4+4];
	add.f32 	%f32, %f32, %f25;
	add.s32 	%r43, %r43, 1;
$L__BB1_13:
	add.s32 	%r16, %r33, 1;
	setp.ge.u32 	%p22, %r16, %r26;
	add.s32 	%r17, %r9, %r25;
	cvt.s64.s32 	%rd18, %r17;
	add.s64 	%rd19, %rd2, %rd18;
	shl.b64 	%rd20, %rd19, 2;
	add.s64 	%rd5, %rd1, %rd20;
	or.pred  	%p24, %p19, %p22;
	@%p24 bra 	$L__BB1_15;
	ld.global.nc.f32 	%f26, [%rd5+-4];
	add.f32 	%f32, %f32, %f26;
	add.s32 	%r43, %r43, 1;
$L__BB1_15:
	setp.ge.u32 	%p25, %r16, %r26;
	setp.lt.s32 	%p26, %r1, 0;
	or.pred  	%p27, %p26, %p25;
	@%p27 bra 	$L__BB1_17;
	add.s32 	%r40, %r1, %r17;
	mul.wide.s32 	%rd21, %r40, 4;
	add.s64 	%rd22, %rd1, %rd21;
	ld.global.nc.f32 	%f27, [%rd22];
	add.f32 	%f32, %f32, %f27;
	add.s32 	%r43, %r43, 1;
$L__BB1_17:
	setp.ge.u32 	%p28, %r16, %r26;
	or.pred  	%p30, %p15, %p28;
	@%p30 bra 	$L__BB1_19;
	ld.global.nc.f32 	%f28, [%rd5+4];
	add.f32 	%f32, %f32, %f28;
	add.s32 	%r43, %r43, 1;
$L__BB1_19:
	cvt.rn.f32.u32 	%f29, %r43;
	div.rn.f32 	%f30, %f32, %f29;
	add.s32 	%r41, %r9, %r1;
	cvta.to.global.u64 	%rd23, %rd6;
	mul.wide.s32 	%rd24, %r41, 4;
	add.s64 	%rd25, %rd23, %rd24;
	st.global.f32 	[%rd25], %f30;
$L__BB1_20:
	ret;

}


// ===== COMPILED SASS (sm_100) =====

	.target	sm_100

	.elftype	@"ET_EXEC"


//--------------------- .note.nv.tkinfo           --------------------------
	.section	.note.nv.tkinfo,"",@"SHT_NOTE"
	.sectionflags	@"SHF_NOTE_NV_TKINFO"
	.tkinfo
        /*0018*/ 	.word	0x00000002
        /*0030*/ 	.string	""
        /*0030*/ 	.string	"ptxas"
        /*0030*/ 	.string	"Cuda compilation tools, release 13.0, V13.0.88"
        /*0030*/ 	.string	"Build cuda_13.0.r13.0/compiler.36424714_0"
        /*0030*/ 	.string	"-arch sm_100 -m 64 "



//--------------------- .note.nv.cuinfo           --------------------------
	.section	.note.nv.cuinfo,"",@"SHT_NOTE"
	.sectionflags	@"SHF_NOTE_NV_CUINFO"
        /*0018*/ 	.short	0x0002
        /*001a*/ 	.short	0x0064
        /*001c*/ 	.short	0x0082
	.zero		2


//--------------------- .nv.info                  --------------------------
	.section	.nv.info,"",@"SHT_CUDA_INFO"
	.align	4


	//----- nvinfo : EIATTR_REGCOUNT
	.align		4
        /*0000*/ 	.byte	0x04, 0x2f
        /*0002*/ 	.short	(.L_1 - .L_0)
	.align		4
.L_0:
        /*0004*/ 	.word	index@(saxpy_kernel)
        /*0008*/ 	.word	0x0000000c


	//----- nvinfo : EIATTR_FRAME_SIZE
	.align		4
.L_1:
        /*000c*/ 	.byte	0x04, 0x11
        /*000e*/ 	.short	(.L_3 - .L_2)
	.align		4
.L_2:
        /*0010*/ 	.word	index@(saxpy_kernel)
        /*0014*/ 	.word	0x00000000


	//----- nvinfo : EIATTR_REGCOUNT
	.align		4
.L_3:
        /*0018*/ 	.byte	0x04, 0x2f
        /*001a*/ 	.short	(.L_5 - .L_4)
	.align		4
.L_4:
        /*001c*/ 	.word	index@(blur3x3_naive)
        /*0020*/ 	.word	0x00000017


	//----- nvinfo : EIATTR_FRAME_SIZE
	.align		4
.L_5:
        /*0024*/ 	.byte	0x04, 0x11
        /*0026*/ 	.short	(.L_7 - .L_6)
	.align		4
.L_6:
        /*0028*/ 	.word	index@($__internal_0_$__cuda_sm3x_div_rn_noftz_f32_slowpath)
        /*002c*/ 	.word	0x00000000


	//----- nvinfo : EIATTR_FRAME_SIZE
	.align		4
.L_7:
        /*0030*/ 	.byte	0x04, 0x11
        /*0032*/ 	.short	(.L_9 - .L_8)
	.align		4
.L_8:
        /*0034*/ 	.word	index@(blur3x3_naive)
        /*0038*/ 	.word	0x00000000


	//----- nvinfo : EIATTR_MIN_STACK_SIZE
	.align		4
.L_9:
        /*003c*/ 	.byte	0x04, 0x12
        /*003e*/ 	.short	(.L_11 - .L_10)
	.align		4
.L_10:
        /*0040*/ 	.word	index@(blur3x3_naive)
        /*0044*/ 	.word	0x00000000


	//----- nvinfo : EIATTR_MIN_STACK_SIZE
	.align		4
.L_11:
        /*0048*/ 	.byte	0x04, 0x12
        /*004a*/ 	.short	(.L_13 - .L_12)
	.align		4
.L_12:
        /*004c*/ 	.word	index@(saxpy_kernel)
        /*0050*/ 	.word	0x00000000
.L_13:


//--------------------- .nv.compat                --------------------------
	.section	.nv.compat,"",@"SHT_CUDA_COMPAT_INFO"
	.align	4
        /*0000*/ 	.byte	0x02, 0x09, 0x00, 0x00, 0x02, 0x02, 0x01, 0x00, 0x02, 0x05, 0x05, 0x00, 0x03, 0x07, 0x01, 0x01
        /*0010*/ 	.byte	0x02, 0x03, 0x00, 0x00, 0x02, 0x06, 0x01, 0x00, 0x04, 0x0b, 0x08, 0x00, 0x01, 0x00, 0x00, 0x00
        /*0020*/ 	.byte	0x00, 0x00, 0x00, 0x00


//--------------------- .nv.info.blur3x3_naive    --------------------------
	.section	.nv.info.blur3x3_naive,"",@"SHT_CUDA_INFO"
	.sectionflags	@""
	.align	4


	//----- nvinfo : EIATTR_CUDA_API_VERSION
	.align		4
        /*0000*/ 	.byte	0x04, 0x37
        /*0002*/ 	.short	(.L_15 - .L_14)
.L_14:
        /*0004*/ 	.word	0x00000082


	//----- nvinfo : EIATTR_KPARAM_INFO
	.align		4
.L_15:
        /*0008*/ 	.byte	0x04, 0x17
        /*000a*/ 	.short	(.L_17 - .L_16)
.L_16:
        /*000c*/ 	.word	0x00000000
        /*0010*/ 	.short	0x0003
        /*0012*/ 	.short	0x0014
        /*0014*/ 	.byte	0x00, 0xf0, 0x11, 0x00


	//----- nvinfo : EIATTR_KPARAM_INFO
	.align		4
.L_17:
        /*0018*/ 	.byte	0x04, 0x17
        /*001a*/ 	.short	(.L_19 - .L_18)
.L_18:
        /*001c*/ 	.word	0x00000000
        /*0020*/ 	.short	0x0002
        /*0022*/ 	.short	0x0010
        /*0024*/ 	.byte	0x00, 0xf0, 0x11, 0x00


	//----- nvinfo : EIATTR_KPARAM_INFO
	.align		4
.L_19:
        /*0028*/ 	.byte	0x04, 0x17
        /*002a*/ 	.short	(.L_21 - .L_20)
.L_20:
        /*002c*/ 	.word	0x00000000
        /*0030*/ 	.short	0x0001
        /*0032*/ 	.short	0x0008
        /*0034*/ 	.byte	0x00, 0xf5, 0x21, 0x00


	//----- nvinfo : EIATTR_KPARAM_INFO
	.align		4
.L_21:
        /*0038*/ 	.byte	0x04, 0x17
        /*003a*/ 	.short	(.L_23 - .L_22)
.L_22:
        /*003c*/ 	.word	0x00000000
        /*0040*/ 	.short	0x0000
        /*0042*/ 	.short	0x0000
        /*0044*/ 	.byte	0x00, 0xf5, 0x21, 0x00


	//----- nvinfo : EIATTR_SPARSE_MMA_MASK
	.align		4
.L_23:
        /*0048*/ 	.byte	0x03, 0x50
        /*004a*/ 	.short	0x0000


	//----- nvinfo : EIATTR_MAXREG_COUNT
	.align		4
        /*004c*/ 	.byte	0x03, 0x1b
        /*004e*/ 	.short	0x00ff


	//----- nvinfo : EIATTR_MERCURY_ISA_VERSION
	.align		4
        /*0050*/ 	.byte	0x03, 0x5f
        /*0052*/ 	.short	0x0101


	//----- nvinfo : EIATTR_VRC_CTA_INIT_COUNT
	.align		4
        /*0054*/ 	.byte	0x02, 0x4a
	.zero		1
	.zero		1


	//----- nvinfo : EIATTR_EXIT_INSTR_OFFSETS
	.align		4
        /*0058*/ 	.byte	0x04, 0x1c
        /*005a*/ 	.short	(.L_25 - .L_24)


	//   ....[0]....
.L_24:
        /*005c*/ 	.word	0x000000c0


	//   ....[1]....
        /*0060*/ 	.word	0x00000670


	//----- nvinfo : EIATTR_CRS_STACK_SIZE
	.align		4
.L_25:
        /*0064*/ 	.byte	0x04, 0x1e
        /*0066*/ 	.short	(.L_27 - .L_26)
.L_26:
        /*0068*/ 	.word	0x00000000


	//----- nvinfo : EIATTR_CBANK_PARAM_SIZE
	.align		4
.L_27:
        /*006c*/ 	.byte	0x03, 0x19
        /*006e*/ 	.short	0x0018


	//----- nvinfo : EIATTR_PARAM_CBANK
	.align		4
        /*0070*/ 	.byte	0x04, 0x0a
        /*0072*/ 	.short	(.L_29 - .L_28)
	.align		4
.L_28:
        /*0074*/ 	.word	index@(.nv.constant0.blur3x3_naive)
        /*0078*/ 	.short	0x0380
        /*007a*/ 	.short	0x0018


	//----- nvinfo : EIATTR_SW_WAR
	.align		4
.L_29:
        /*007c*/ 	.byte	0x04, 0x36
        /*007e*/ 	.short	(.L_31 - .L_30)
.L_30:
        /*0080*/ 	.word	0x00000008
.L_31:


//--------------------- .nv.info.saxpy_kernel     --------------------------
	.section	.nv.info.saxpy_kernel,"",@"SHT_CUDA_INFO"
	.sectionflags	@""
	.align	4


	//----- nvinfo : EIATTR_CUDA_API_VERSION
	.align		4
        /*0000*/ 	.byte	0x04, 0x37
        /*0002*/ 	.short	(.L_33 - .L_32)
.L_32:
        /*0004*/ 	.word	0x00000082


	//----- nvinfo : EIATTR_KPARAM_INFO
	.align		4
.L_33:
        /*0008*/ 	.byte	0x04, 0x17
        /*000a*/ 	.short	(.L_35 - .L_34)
.L_34:
        /*000c*/ 	.word	0x00000000
        /*0010*/ 	.short	0x0004
        /*0012*/ 	.short	0x001c
        /*0014*/ 	.byte	0x00, 0xf0, 0x11, 0x00


	//----- nvinfo : EIATTR_KPARAM_INFO
	.align		4
.L_35:
        /*0018*/ 	.byte	0x04, 0x17
        /*001a*/ 	.short	(.L_37 - .L_36)
.L_36:
        /*001c*/ 	.word	0x00000000
        /*0020*/ 	.short	0x0003
        /*0022*/ 	.short	0x0018
        /*0024*/ 	.byte	0x00, 0xf0, 0x11, 0x00


	//----- nvinfo : EIATTR_KPARAM_INFO
	.align		4
.L_37:
        /*0028*/ 	.byte	0x04, 0x17
        /*002a*/ 	.short	(.L_39 - .L_38)
.L_38:
        /*002c*/ 	.word	0x00000000
        /*0030*/ 	.short	0x0002
        /*0032*/ 	.short	0x0010
        /*0034*/ 	.byte	0x00, 0xf5, 0x21, 0x00


	//----- nvinfo : EIATTR_KPARAM_INFO
	.align		4
.L_39:
        /*0038*/ 	.byte	0x04, 0x17
        /*003a*/ 	.short	(.L_41 - .L_40)
.L_40:
        /*003c*/ 	.word	0x00000000
        /*0040*/ 	.short	0x0001
        /*0042*/ 	.short	0x0008
        /*0044*/ 	.byte	0x00, 0xf5, 0x21, 0x00


	//----- nvinfo : EIATTR_KPARAM_INFO
	.align		4
.L_41:
        /*0048*/ 	.byte	0x04, 0x17
        /*004a*/ 	.short	(.L_43 - .L_42)
.L_42:
        /*004c*/ 	.word	0x00000000
        /*0050*/ 	.short	0x0000
        /*0052*/ 	.short	0x0000
        /*0054*/ 	.byte	0x00, 0xf5, 0x21, 0x00


	//----- nvinfo : EIATTR_SPARSE_MMA_MASK
	.align		4
.L_43:
        /*0058*/ 	.byte	0x03, 0x50
        /*005a*/ 	.short	0x0000


	//----- nvinfo : EIATTR_MAXREG_COUNT
	.align		4
        /*005c*/ 	.byte	0x03, 0x1b
        /*005e*/ 	.short	0x00ff


	//----- nvinfo : EIATTR_MERCURY_ISA_VERSION
	.align		4
        /*0060*/ 	.byte	0x03, 0x5f
        /*0062*/ 	.short	0x0101


	//----- nvinfo : EIATTR_VRC_CTA_INIT_COUNT
	.align		4
        /*0064*/ 	.byte	0x02, 0x4a
	.zero		1
	.zero		1


	//----- nvinfo : EIATTR_EXIT_INSTR_OFFSETS
	.align		4
        /*0068*/ 	.byte	0x04, 0x1c
        /*006a*/ 	.short	(.L_45 - .L_44)


	//   ....[0]....
.L_44:
        /*006c*/ 	.word	0x00000070


	//   ....[1]....
        /*0070*/ 	.word	0x00000140


	//----- nvinfo : EIATTR_CBANK_PARAM_SIZE
	.align		4
.L_45:
        /*0074*/ 	.byte	0x03, 0x19
        /*0076*/ 	.short	0x0020


	//----- nvinfo : EIATTR_PARAM_CBANK
	.align		4
        /*0078*/ 	.byte	0x04, 0x0a
        /*007a*/ 	.short	(.L_47 - .L_46)
	.align		4
.L_46:
        /*007c*/ 	.word	index@(.nv.constant0.saxpy_kernel)
        /*0080*/ 	.short	0x0380
        /*0082*/ 	.short	0x0020


	//----- nvinfo : EIATTR_SW_WAR
	.align		4
.L_47:
        /*0084*/ 	.byte	0x04, 0x36
        /*0086*/ 	.short	(.L_49 - .L_48)
.L_48:
        /*0088*/ 	.word	0x00000008
.L_49:


//--------------------- .nv.callgraph             --------------------------
	.section	.nv.callgraph,"",@"SHT_CUDA_CALLGRAPH"
	.align	4
	.sectionentsize	8
	.align		4
        /*0000*/ 	.word	0x00000000
	.align		4
        /*0004*/ 	.word	0xffffffff
	.align		4
        /*0008*/ 	.word	0x00000000
	.align		4
        /*000c*/ 	.word	0xfffffffe
	.align		4
        /*0010*/ 	.word	0x00000000
	.align		4
        /*0014*/ 	.word	0xfffffffd
	.align		4
        /*0018*/ 	.word	0x00000000
	.align		4
        /*001c*/ 	.word	0xfffffffc


//--------------------- .text.blur3x3_naive       --------------------------
	.section	.text.blur3x3_naive,"ax",@progbits
	.align	128
        .global         blur3x3_naive
        .type           blur3x3_naive,@function
        .size           blur3x3_naive,(.L_x_15 - blur3x3_naive)
        .other          blur3x3_naive,@"STO_CUDA_ENTRY STV_DEFAULT"
blur3x3_naive:
.text.blur3x3_naive:
[----:B------:R-:W-:Y:S01]  /*0000*/  LDC R1, c[0x0][0x37c] ;  /* 0x0000df00ff017b82 */ /* 0x000fe20000000800 */
[----:B------:R-:W0:Y:S07]  /*0010*/  S2R R5, SR_TID.Y ;  /* 0x0000000000057919 */ /* 0x000e2e0000002200 */
[----:B------:R-:W1:Y:S01]  /*0020*/  LDC R2, c[0x0][0x360] ;  /* 0x0000d800ff027b82 */ /* 0x000e620000000800 */
[----:B------:R-:W2:Y:S01]  /*0030*/  LDCU.64 UR6, c[0x0][0x390] ;  /* 0x00007200ff0677ac */ /* 0x000ea20008000a00 */
[----:B------:R-:W1:Y:S06]  /*0040*/  S2R R3, SR_TID.X ;  /* 0x0000000000037919 */ /* 0x000e6c0000002100 */
[----:B------:R-:W0:Y:S08]  /*0050*/  S2UR UR5, SR_CTAID.Y ;  /* 0x00000000000579c3 */ /* 0x000e300000002600 */
[----:B------:R-:W0:Y:S08]  /*0060*/  LDC R10, c[0x0][0x364] ;  /* 0x0000d900ff0a7b82 */ /* 0x000e300000000800 */
[----:B------:R-:W1:Y:S01]  /*0070*/  S2UR UR4, SR_CTAID.X ;  /* 0x00000000000479c3 */ /* 0x000e620000002500 */
[----:B0-----:R-:W-:-:S05]  /*0080*/  IMAD R10, R10, UR5, R5 ;  /* 0x000000050a0a7c24 */ /* 0x001fca000f8e0205 */
[----:B--2---:R-:W-:Y:S01]  /*0090*/  ISETP.GE.AND P0, PT, R10, UR6, PT ;  /* 0x000000060a007c0c */ /* 0x004fe2000bf06270 */
[----:B-1----:R-:W-:-:S05]  /*00a0*/  IMAD R2, R2, UR4, R3 ;  /* 0x0000000402027c24 */ /* 0x002fca000f8e0203 */
[----:B------:R-:W-:-:S13]  /*00b0*/  ISETP.GE.OR P0, PT, R2, UR7, P0 ;  /* 0x0000000702007c0c */ /* 0x000fda0008706670 */
[----:B------:R-:W-:Y:S05]  /*00c0*/  @P0 EXIT ;  /* 0x000000000000094d */ /* 0x000fea0003800000 */
[C---:B------:R-:W-:Y:S01]  /*00d0*/  ISETP.NE.AND P3, PT, R10.reuse, RZ, PT ;  /* 0x000000ff0a00720c */ /* 0x040fe20003f65270 */
[----:B------:R-:W0:Y:S01]  /*00e0*/  LDCU.64 UR8, c[0x0][0x380] ;  /* 0x00007000ff0877ac */ /* 0x000e220008000a00 */
[----:B------:R-:W-:Y:S01]  /*00f0*/  VIADD R0, R10, 0xffffffff ;  /* 0xffffffff0a007836 */ /* 0x000fe20000000000 */
[----:B------:R-:W-:Y:S02]  /*0100*/  SHF.R.S32.HI R4, RZ, 0x1f, R2 ;  /* 0x0000001fff047819 */ /* 0x000fe40000011402 */
[----:B------:R-:W-:Y:S01]  /*0110*/  ISETP.LT.OR P6, PT, R2, RZ, !P3 ;  /* 0x000000ff0200720c */ /* 0x000fe20005fc1670 */
[----:B------:R-:W-:Y:S01]  /*0120*/  IMAD R3, R0, UR7, RZ ;  /* 0x0000000700037c24 */ /* 0x000fe2000f8e02ff */
[----:B------:R-:W1:Y:S01]  /*0130*/  LDCU.64 UR4, c[0x0][0x358] ;  /* 0x00006b00ff0477ac */ /* 0x000e620008000a00 */
[----:B------:R-:W-:-:S03]  /*0140*/  ISETP.LT.OR P3, PT, R2, 0x1, !P3 ;  /* 0x000000010200780c */ /* 0x000fc60005f61670 */
[----:B------:R-:W-:-:S04]  /*0150*/  IADD3 R0, P0, PT, R2, R3, RZ ;  /* 0x0000000302007210 */ /* 0x000fc80007f1e0ff */
[----:B------:R-:W-:-:S03]  /*0160*/  LEA.HI.X.SX32 R5, R3, R4, 0x1, P0 ;  /* 0x0000000403057211 */ /* 0x000fc600000f0eff */
[----:B------:R-:W2:Y:S01]  /*0170*/  @!P6 LDC.64 R8, c[0x0][0x380] ;  /* 0x0000e000ff08eb82 */ /* 0x000ea20000000a00 */
[----:B0-----:R-:W-:-:S04]  /*0180*/  LEA R6, P0, R0, UR8, 0x2 ;  /* 0x0000000800067c11 */ /* 0x001fc8000f8010ff */
[----:B------:R-:W-:Y:S01]  /*0190*/  LEA.HI.X R7, R0, UR9, R5, 0x2, P0 ;  /* 0x0000000900077c11 */ /* 0x000fe200080f1405 */
[----:B------:R-:W-:-:S04]  /*01a0*/  @!P6 IMAD.IADD R3, R2, 0x1, R3 ;  /* 0x000000010203e824 */ /* 0x000fc800078e0203 */
[----:B-1----:R-:W3:Y:S01]  /*01b0*/  @!P3 LDG.E.CONSTANT R11, desc[UR4][R6.64+-0x4] ;  /* 0xfffffc04060bb981 */ /* 0x002ee2000c1e9900 */
[----:B--2---:R-:W-:-:S05]  /*01c0*/  @!P6 IMAD.WIDE R8, R3, 0x4, R8 ;  /* 0x000000040308e825 */ /* 0x004fca00078e0208 */
[----:B------:R0:W2:Y:S01]  /*01d0*/  @!P6 LDG.E.CONSTANT R14, desc[UR4][R8.64] ;  /* 0x00000004080ee981 */ /* 0x0000a2000c1e9900 */
[----:B------:R-:W-:Y:S01]  /*01e0*/  ISETP.GE.AND P5, PT, R2, RZ, PT ;  /* 0x000000ff0200720c */ /* 0x000fe20003fa6270 */
[----:B------:R-:W-:Y:S01]  /*01f0*/  VIADD R16, R10, 0x1 ;  /* 0x000000010a107836 */ /* 0x000fe20000000000 */
[C---:B------:R-:W-:Y:S01]  /*0200*/  ISETP.GT.AND P2, PT, R2.reuse, UR7, PT ;  /* 0x0000000702007c0c */ /* 0x040fe2000bf44270 */
[----:B------:R-:W-:Y:S02]  /*0210*/  VIADD R0, R2, 0x1 ;  /* 0x0000000102007836 */ /* 0x000fe40000000000 */
[----:B------:R-:W-:Y:S01]  /*0220*/  IMAD R5, R10, UR7, RZ ;  /* 0x000000070a057c24 */ /* 0x000fe2000f8e02ff */
[----:B------:R-:W-:Y:S01]  /*0230*/  ISETP.GE.U32.AND P0, PT, R16, UR6, PT ;  /* 0x0000000610007c0c */ /* 0x000fe2000bf06070 */
[----:B------:R-:W-:Y:S01]  /*0240*/  IMAD.MOV.U32 R3, RZ, RZ, RZ ;  /* 0x000000ffff037224 */ /* 0x000fe200078e00ff */
[----:B------:R-:W-:Y:S01]  /*0250*/  ISETP.GE.AND P1, PT, R0, UR7, PT ;  /* 0x0000000700007c0c */ /* 0x000fe2000bf26270 */
[----:B------:R-:W-:Y:S01]  /*0260*/  IMAD.MOV.U32 R0, RZ, RZ, RZ ;  /* 0x000000ffff007224 */ /* 0x000fe200078e00ff */
[C---:B------:R-:W-:Y:S01]  /*0270*/  ISETP.LT.OR P0, PT, R2.reuse, RZ, P0 ;  /* 0x000000ff0200720c */ /* 0x040fe20000701670 */
[----:B------:R-:W-:Y:S01]  /*0280*/  @!P3 IMAD.MOV.U32 R0, RZ, RZ, 0x1 ;  /* 0x00000001ff00b424 */ /* 0x000fe200078e00ff */
[C---:B------:R-:W-:Y:S01]  /*0290*/  ISETP.GT.AND P1, PT, R2.reuse, -0x2, !P1 ;  /* 0xfffffffe0200780c */ /* 0x040fe20004f24270 */
[----:B------:R-:W1:Y:S01]  /*02a0*/  @P5 LDC.64 R12, c[0x0][0x380] ;  /* 0x0000e000ff0c5b82 */ /* 0x000e620000000a00 */
[C---:B------:R-:W-:Y:S01]  /*02b0*/  ISETP.GT.AND P2, PT, R2.reuse, RZ, !P2 ;  /* 0x000000ff0200720c */ /* 0x040fe20005744270 */
[----:B------:R-:W-:Y:S01]  /*02c0*/  @P5 IMAD.IADD R15, R2, 0x1, R5 ;  /* 0x00000001020f5824 */ /* 0x000fe200078e0205 */
[----:B------:R-:W-:Y:S01]  /*02d0*/  ISETP.EQ.OR P4, PT, R10, RZ, !P1 ;  /* 0x000000ff0a00720c */ /* 0x000fe20004f82670 */
[----:B------:R-:W-:-:S06]  /*02e0*/  VIADD R17, R5, UR7 ;  /* 0x0000000705117c36 */ /* 0x000fcc0008000000 */
[----:B0-----:R-:W0:Y:S01]  /*02f0*/  @!P0 LDC.64 R8, c[0x0][0x380] ;  /* 0x0000e000ff088b82 */ /* 0x001e220000000a00 */
[----:B------:R-:W-:-:S05]  /*0300*/  @!P6 VIADD R0, R0, 0x1 ;  /* 0x000000010000e836 */ /* 0x000fca0000000000 */
[----:B------:R-:W4:Y:S01]  /*0310*/  @!P4 LDG.E.CONSTANT R6, desc[UR4][R6.64+0x4] ;  /* 0x000004040606c981 */ /* 0x000f22000c1e9900 */
[----:B---3--:R-:W-:Y:S01]  /*0320*/  @!P3 FADD R3, RZ, R11 ;  /* 0x0000000bff03b221 */ /* 0x008fe20000000000 */
[----:B------:R-:W-:-:S04]  /*0330*/  IADD3 R11, P3, PT, R2, R5, RZ ;  /* 0x00000005020b7210 */ /* 0x000fc80007f7e0ff */
[----:B------:R-:W-:Y:S02]  /*0340*/  LEA.HI.X.SX32 R18, R5, R4, 0x1, P3 ;  /* 0x0000000405127211 */ /* 0x000fe400018f0eff */
[----:B------:R-:W-:-:S04]  /*0350*/  LEA R10, P3, R11, UR8, 0x2 ;  /* 0x000000080b0a7c11 */ /* 0x000fc8000f8610ff */
[----:B------:R-:W-:Y:S02]  /*0360*/  LEA.HI.X R11, R11, UR9, R18, 0x2, P3 ;  /* 0x000000090b0b7c11 */ /* 0x000fe400098f1412 */
[----:B------:R-:W-:-:S03]  /*0370*/  ISETP.GE.U32.OR P3, PT, R16, UR6, !P2 ;  /* 0x0000000610007c0c */ /* 0x000fc6000d766470 */
[----:B------:R-:W3:Y:S01]  /*0380*/  @P2 LDG.E.CONSTANT R18, desc[UR4][R10.64+-0x4] ;  /* 0xfffffc040a122981 */ /* 0x000ee2000c1e9900 */
[----:B--2---:R-:W-:Y:S01]  /*0390*/  @!P6 FADD R3, R3, R14 ;  /* 0x0000000e0303e221 */ /* 0x004fe20000000000 */
[----:B-1----:R-:W-:Y:S01]  /*03a0*/  @P5 IMAD.WIDE R14, R15, 0x4, R12 ;  /* 0x000000040f0e5825 */ /* 0x002fe200078e020c */
[----:B------:R-:W-:-:S04]  /*03b0*/  IADD3 R13, P6, PT, R2, R17, RZ ;  /* 0x00000011020d7210 */ /* 0x000fc80007fde0ff */
[----:B------:R-:W-:Y:S01]  /*03c0*/  LEA.HI.X.SX32 R4, R17, R4, 0x1, P6 ;  /* 0x0000000411047211 */ /* 0x000fe200030f0eff */
[----:B------:R-:W2:Y:S01]  /*03d0*/  @P5 LDG.E.CONSTANT R14, desc[UR4][R14.64] ;  /* 0x000000040e0e5981 */ /* 0x000ea2000c1e9900 */
[----:B------:R-:W-:Y:S01]  /*03e0*/  LEA R12, P6, R13, UR8, 0x2 ;  /* 0x000000080d0c7c11 */ /* 0x000fe2000f8c10ff */
[----:B------:R-:W-:-:S03]  /*03f0*/  @!P0 IMAD.IADD R17, R2, 0x1, R17 ;  /* 0x0000000102118824 */ /* 0x000fc600078e0211 */
[----:B------:R-:W-:Y:S02]  /*0400*/  LEA.HI.X R13, R13, UR9, R4, 0x2, P6 ;  /* 0x000000090d0d7c11 */ /* 0x000fe4000b0f1404 */
[----:B------:R-:W-:Y:S01]  /*0410*/  ISETP.GE.U32.OR P6, PT, R16, UR6, !P1 ;  /* 0x0000000610007c0c */ /* 0x000fe2000cfc6470 */
[----:B------:R1:W5:Y:S01]  /*0420*/  @P1 LDG.E.CONSTANT R4, desc[UR4][R10.64+0x4] ;  /* 0x000004040a041981 */ /* 0x000362000c1e9900 */
[----:B0-----:R-:W-:-:S03]  /*0430*/  @!P0 IMAD.WIDE R8, R17, 0x4, R8 ;  /* 0x0000000411088825 */ /* 0x001fc600078e0208 */
[----:B------:R-:W5:Y:S04]  /*0440*/  @!P3 LDG.E.CONSTANT R16, desc[UR4][R12.64+-0x4] ;  /* 0xfffffc040c10b981 */ /* 0x000f68000c1e9900 */
[----:B------:R-:W5:Y:S04]  /*0450*/  @!P0 LDG.E.CONSTANT R8, desc[UR4][R8.64] ;  /* 0x0000000408088981 */ /* 0x000f68000c1e9900 */
[----:B------:R-:W5:Y:S01]  /*0460*/  @!P6 LDG.E.CONSTANT R20, desc[UR4][R12.64+0x4] ;  /* 0x000004040c14e981 */ /* 0x000f62000c1e9900 */
[----:B------:R-:W-:-:S04]  /*0470*/  @!P4 VIADD R0, R0, 0x1 ;  /* 0x000000010000c836 */ /* 0x000fc80000000000 */
[----:B------:R-:W-:-:S04]  /*0480*/  @P2 VIADD R0, R0, 0x1 ;  /* 0x0000000100002836 */ /* 0x000fc80000000000 */
[----:B------:R-:W-:-:S04]  /*0490*/  @P5 VIADD R0, R0, 0x1 ;  /* 0x0000000100005836 */ /* 0x000fc80000000000 */
[----:B------:R-:W-:-:S04]  /*04a0*/  @P1 VIADD R0, R0, 0x1 ;  /* 0x0000000100001836 */ /* 0x000fc80000000000 */
[----:B------:R-:W-:Y:S02]  /*04b0*/  @!P3 VIADD R0, R0, 0x1 ;  /* 0x000000010000b836 */ /* 0x000fe40000000000 */
[----:B----4-:R-:W-:Y:S02]  /*04c0*/  @!P4 FADD R3, R3, R6 ;  /* 0x000000060303c221 */ /* 0x010fe40000000000 */
[----:B------:R-:W-:-:S04]  /*04d0*/  @!P0 VIADD R0, R0, 0x1 ;  /* 0x0000000100008836 */ /* 0x000fc80000000000 */
[----:B------:R-:W-:-:S05]  /*04e0*/  @!P6 VIADD R0, R0, 0x1 ;  /* 0x000000010000e836 */ /* 0x000fca0000000000 */
[----:B-1----:R-:W-:-:S04]  /*04f0*/  I2FP.F32.U32 R10, R0 ;  /* 0x00000000000a7245 */ /* 0x002fc80000201000 */
[----:B------:R-:W0:Y:S01]  /*0500*/  MUFU.RCP R0, R10 ;  /* 0x0000000a00007308 */ /* 0x000e220000001000 */
[----:B------:R-:W-:Y:S01]  /*0510*/  BSSY.RECONVERGENT B0, `(.L_x_0) ;  /* 0x0000011000007945 */ /* 0x000fe20003800200 */
[----:B0-----:R-:W-:-:S04]  /*0520*/  FFMA R7, -R10, R0, 1 ;  /* 0x3f8000000a077423 */ /* 0x001fc80000000100 */
[----:B------:R-:W-:Y:S01]  /*0530*/  FFMA R0, R0, R7, R0 ;  /* 0x0000000700007223 */ /* 0x000fe20000000000 */
[----:B---3--:R-:W-:-:S04]  /*0540*/  @P2 FADD R3, R3, R18 ;  /* 0x0000001203032221 */ /* 0x008fc80000000000 */
[----:B--2---:R-:W-:-:S04]  /*0550*/  @P5 FADD R3, R3, R14 ;  /* 0x0000000e03035221 */ /* 0x004fc80000000000 */
[----:B-----5:R-:W-:-:S04]  /*0560*/  @P1 FADD R3, R3, R4 ;  /* 0x0000000403031221 */ /* 0x020fc80000000000 */
[----:B------:R-:W-:-:S04]  /*0570*/  @!P3 FADD R3, R3, R16 ;  /* 0x000000100303b221 */ /* 0x000fc80000000000 */
[----:B------:R-:W-:-:S04]  /*0580*/  @!P0 FADD R3, R3, R8 ;  /* 0x0000000803038221 */ /* 0x000fc80000000000 */
[----:B------:R-:W-:-:S04]  /*0590*/  @!P6 FADD R3, R3, R20 ;  /* 0x000000140303e221 */ /* 0x000fc80000000000 */
[----:B------:R-:W0:Y:S01]  /*05a0*/  FCHK P0, R3, R10 ;  /* 0x0000000a03007302 */ /* 0x000e220000000000 */
[----:B------:R-:W-:-:S04]  /*05b0*/  FFMA R4, R0, R3, RZ ;  /* 0x0000000300047223 */ /* 0x000fc800000000ff */
[----:B------:R-:W-:-:S04]  /*05c0*/  FFMA R7, -R10, R4, R3 ;  /* 0x000000040a077223 */ /* 0x000fc80000000103 */
[----:B------:R-:W-:Y:S01]  /*05d0*/  FFMA R9, R0, R7, R4 ;  /* 0x0000000700097223 */ /* 0x000fe20000000004 */
[----:B0-----:R-:W-:Y:S06]  /*05e0*/  @!P0 BRA `(.L_x_1) ;  /* 0x00000000000c8947 */ /* 0x001fec0003800000 */
[----:B------:R-:W-:-:S07]  /*05f0*/  MOV R4, 0x610 ;  /* 0x0000061000047802 */ /* 0x000fce0000000f00 */
[----:B------:R-:W-:Y:S05]  /*0600*/  CALL.REL.NOINC `($__internal_0_$__cuda_sm3x_div_rn_noftz_f32_slowpath) ;  /* 0x00000000001c7944 */ /* 0x000fea0003c00000 */
[----:B------:R-:W-:-:S07]  /*0610*/  IMAD.MOV.U32 R9, RZ, RZ, R0 ;  /* 0x000000ffff097224 */ /* 0x000fce00078e0000 */
.L_x_1:
[----:B------:R-:W-:Y:S05]  /*0620*/  BSYNC.RECONVERGENT B0 ;  /* 0x0000000000007941 */ /* 0x000fea0003800200 */
.L_x_0:
[----:B------:R-:W0:Y:S01]  /*0630*/  LDC.64 R6, c[0x0][0x388] ;  /* 0x0000e200ff067b82 */ /* 0x000e220000000a00 */
[----:B------:R-:W-:-:S04]  /*0640*/  IMAD.IADD R3, R2, 0x1, R5 ;  /* 0x0000000102037824 */ /* 0x000fc800078e0205 */
[----:B0-----:R-:W-:-:S05]  /*0650*/  IMAD.WIDE R2, R3, 0x4, R6 ;  /* 0x0000000403027825 */ /* 0x001fca00078e0206 */
[----:B------:R-:W-:Y:S01]  /*0660*/  STG.E desc[UR4][R2.64], R9 ;  /* 0x0000000902007986 */ /* 0x000fe2000c101904 */
[----:B------:R-:W-:Y:S05]  /*0670*/  EXIT ;  /* 0x000000000000794d */ /* 0x000fea0003800000 */
        .weak           $__internal_0_$__cuda_sm3x_div_rn_noftz_f32_slowpath
        .type           $__internal_0_$__cuda_sm3x_div_rn_noftz_f32_slowpath,@function
        .size           $__internal_0_$__cuda_sm3x_div_rn_noftz_f32_slowpath,(.L_x_15 - $__internal_0_$__cuda_sm3x_div_rn_noftz_f32_slowpath)
$__internal_0_$__cuda_sm3x_div_rn_noftz_f32_slowpath:
[--C-:B------:R-:W-:Y:S01]  /*0680*/  SHF.R.U32.HI R6, RZ, 0x17, R10.reuse ;  /* 0x00000017ff067819 */ /* 0x100fe2000001160a */
[----:B------:R-:W-:Y:S01]  /*0690*/  BSSY.RECONVERGENT B1, `(.L_x_2) ;  /* 0x0000064000017945 */ /* 0x000fe20003800200 */
[----:B------:R-:W-:Y:S02]  /*06a0*/  SHF.R.U32.HI R0, RZ, 0x17, R3 ;  /* 0x00000017ff007819 */ /* 0x000fe40000011603 */
[----:B------:R-:W-:Y:S01]  /*06b0*/  LOP3.LUT R15, R6, 0xff, RZ, 0xc0, !PT ;  /* 0x000000ff060f7812 */ /* 0x000fe200078ec0ff */
[----:B------:R-:W-:Y:S01]  /*06c0*/  IMAD.MOV.U32 R6, RZ, RZ, R10 ;  /* 0x000000ffff067224 */ /* 0x000fe200078e000a */
[----:B------:R-:W-:-:S03]  /*06d0*/  LOP3.LUT R12, R0, 0xff, RZ, 0xc0, !PT ;  /* 0x000000ff000c7812 */ /* 0x000fc600078ec0ff */
[----:B------:R-:W-:Y:S02]  /*06e0*/  VIADD R9, R15, 0xffffffff ;  /* 0xffffffff0f097836 */ /* 0x000fe40000000000 */
[----:B------:R-:W-:-:S03]  /*06f0*/  VIADD R8, R12, 0xffffffff ;  /* 0xffffffff0c087836 */ /* 0x000fc60000000000 */
[----:B------:R-:W-:-:S04]  /*0700*/  ISETP.GT.U32.AND P0, PT, R9, 0xfd, PT ;  /* 0x000000fd0900780c */ /* 0x000fc80003f04070 */
[----:B------:R-:W-:-:S13]  /*0710*/  ISETP.GT.U32.OR P0, PT, R8, 0xfd, P0 ;  /* 0x000000fd0800780c */ /* 0x000fda0000704470 */
[----:B------:R-:W-:Y:S01]  /*0720*/  @!P0 IMAD.MOV.U32 R7, RZ, RZ, RZ ;  /* 0x000000ffff078224 */ /* 0x000fe200078e00ff */
[----:B------:R-:W-:Y:S06]  /*0730*/  @!P0 BRA `(.L_x_3) ;  /* 0x0000000000608947 */ /* 0x000fec0003800000 */
[----:B------:R-:W-:Y:S01]  /*0740*/  FSETP.GTU.FTZ.AND P0, PT, |R3|, +INF , PT ;  /* 0x7f8000000300780b */ /* 0x000fe20003f1c200 */
[----:B------:R-:W-:Y:S01]  /*0750*/  IMAD.MOV.U32 R0, RZ, RZ, R10 ;  /* 0x000000ffff007224 */ /* 0x000fe200078e000a */
[----:B------:R-:W-:-:S04]  /*0760*/  FSETP.GTU.FTZ.AND P1, PT, |R10|, +INF , PT ;  /* 0x7f8000000a00780b */ /* 0x000fc80003f3c200 */
[----:B------:R-:W-:-:S13]  /*0770*/  PLOP3.LUT P0, PT, P0, P1, PT, 0xf8, 0x8f ;  /* 0x00000000008f781c */ /* 0x000fda0000703f70 */
[----:B------:R-:W-:Y:S05]  /*0780*/  @P0 BRA `(.L_x_4) ;  /* 0x00000004004c0947 */ /* 0x000fea0003800000 */
[----:B------:R-:W-:-:S13]  /*0790*/  LOP3.LUT P0, RZ, R6, 0x7fffffff, R3, 0xc8, !PT ;  /* 0x7fffffff06ff7812 */ /* 0x000fda000780c803 */
[----:B------:R-:W-:Y:S05]  /*07a0*/  @!P0 BRA `(.L_x_5) ;  /* 0x00000004003c8947 */ /* 0x000fea0003800000 */
[C---:B------:R-:W-:Y:S02]  /*07b0*/  FSETP.NEU.FTZ.AND P0, PT, |R3|.reuse, +INF , PT ;  /* 0x7f8000000300780b */ /* 0x040fe40003f1d200 */
[----:B------:R-:W-:Y:S02]  /*07c0*/  FSETP.NEU.FTZ.AND P2, PT, |R0|, +INF , PT ;  /* 0x7f8000000000780b */ /* 0x000fe40003f5d200 */
[----:B------:R-:W-:-:S11]  /*07d0*/  FSETP.NEU.FTZ.AND P1, PT, |R3|, +INF , PT ;  /* 0x7f8000000300780b */ /* 0x000fd60003f3d200 */
[----:B------:R-:W-:Y:S05]  /*07e0*/  @!P2 BRA !P0, `(.L_x_5) ;  /* 0x00000004002ca947 */ /* 0x000fea0004000000 */
[----:B------:R-:W-:-:S04]  /*07f0*/  LOP3.LUT P0, RZ, R3, 0x7fffffff, RZ, 0xc0, !PT ;  /* 0x7fffffff03ff7812 */ /* 0x000fc8000780c0ff */
[----:B------:R-:W-:-:S13]  /*0800*/  PLOP3.LUT P0, PT, P2, P0, PT, 0x2f, 0xf2 ;  /* 0x0000000000f2781c */ /* 0x000fda0001700577 */
[----:B------:R-:W-:Y:S05]  /*0810*/  @P0 BRA `(.L_x_6) ;  /* 0x0000000400180947 */ /* 0x000fea0003800000 */
[----:B------:R-:W-:-:S04]  /*0820*/  LOP3.LUT P0, RZ, R6, 0x7fffffff, RZ, 0xc0, !PT ;  /* 0x7fffffff06ff7812 */ /* 0x000fc8000780c0ff */
[----:B------:R-:W-:-:S13]  /*0830*/  PLOP3.LUT P0, PT, P1, P0, PT, 0x2f, 0xf2 ;  /* 0x0000000000f2781c */ /* 0x000fda0000f00577 */
[----:B------:R-:W-:Y:S05]  /*0840*/  @P0 BRA `(.L_x_7) ;  /* 0x0000000400000947 */ /* 0x000fea0003800000 */
[----:B------:R-:W-:Y:S02]  /*0850*/  ISETP.GE.AND P0, PT, R8, RZ, PT ;  /* 0x000000ff0800720c */ /* 0x000fe40003f06270 */
[----:B------:R-:W-:-:S11]  /*0860*/  ISETP.GE.AND P1, PT, R9, RZ, PT ;  /* 0x000000ff0900720c */ /* 0x000fd60003f26270 */
[----:B------:R-:W-:Y:S02]  /*0870*/  @P0 IMAD.MOV.U32 R7, RZ, RZ, RZ ;  /* 0x000000ffff070224 */ /* 0x000fe400078e00ff */
[----:B------:R-:W-:Y:S01]  /*0880*/  @!P0 FFMA R3, R3, 1.84467440737095516160e+19, RZ ;  /* 0x5f80000003038823 */ /* 0x000fe200000000ff */
[----:B------:R-:W-:Y:S02]  /*0890*/  @!P0 IMAD.MOV.U32 R7, RZ, RZ, -0x40 ;  /* 0xffffffc0ff078424 */ /* 0x000fe400078e00ff */
[----:B------:R-:W-:Y:S02]  /*08a0*/  @!P1 FFMA R6, R0, 1.84467440737095516160e+19, RZ ;  /* 0x5f80000000069823 */ /* 0x000fe400000000ff */
[----:B------:R-:W-:-:S07]  /*08b0*/  @!P1 VIADD R7, R7, 0x40 ;  /* 0x0000004007079836 */ /* 0x000fce0000000000 */
.L_x_3:
[----:B------:R-:W-:Y:S01]  /*08c0*/  LEA R9, R15, 0xc0800000, 0x17 ;  /* 0xc08000000f097811 */ /* 0x000fe200078eb8ff */
[----:B------:R-:W-:Y:S04]  /*08d0*/  BSSY.RECONVERGENT B2, `(.L_x_8) ;  /* 0x0000036000027945 */ /* 0x000fe80003800200 */
[----:B------:R-:W-:Y:S02]  /*08e0*/  IMAD.IADD R9, R6, 0x1, -R9 ;  /* 0x0000000106097824 */ /* 0x000fe400078e0a09 */
[----:B------:R-:W-:Y:S02]  /*08f0*/  VIADD R6, R12, 0xffffff81 ;  /* 0xffffff810c067836 */ /* 0x000fe40000000000 */
[----:B------:R-:W0:Y:S01]  /*0900*/  MUFU.RCP R8, R9 ;  /* 0x0000000900087308 */ /* 0x000e220000001000 */
[----:B------:R-:W-:Y:S01]  /*0910*/  FADD.FTZ R11, -R9, -RZ ;  /* 0x800000ff090b7221 */ /* 0x000fe20000010100 */
[C---:B------:R-:W-:Y:S01]  /*0920*/  IMAD R0, R6.reuse, -0x800000, R3 ;  /* 0xff80000006007824 */ /* 0x040fe200078e0203 */
[----:B------:R-:W-:-:S05]  /*0930*/  IADD3 R6, PT, PT, R6, 0x7f, -R15 ;  /* 0x0000007f06067810 */ /* 0x000fca0007ffe80f */
[----:B------:R-:W-:Y:S02]  /*0940*/  IMAD.IADD R6, R6, 0x1, R7 ;  /* 0x0000000106067824 */ /* 0x000fe400078e0207 */
[----:B0-----:R-:W-:-:S04]  /*0950*/  FFMA R13, R8, R11, 1 ;  /* 0x3f800000080d7423 */ /* 0x001fc8000000000b */
[----:B------:R-:W-:-:S04]  /*0960*/  FFMA R10, R8, R13, R8 ;  /* 0x0000000d080a7223 */ /* 0x000fc80000000008 */
[----:B------:R-:W-:-:S04]  /*0970*/  FFMA R3, R0, R10, RZ ;  /* 0x0000000a00037223 */ /* 0x000fc800000000ff */
[----:B------:R-:W-:-:S04]  /*0980*/  FFMA R8, R11, R3, R0 ;  /* 0x000000030b087223 */ /* 0x000fc80000000000 */
[----:B------:R-:W-:-:S04]  /*0990*/  FFMA R13, R10, R8, R3 ;  /* 0x000000080a0d7223 */ /* 0x000fc80000000003 */
[----:B------:R-:W-:-:S04]  /*09a0*/  FFMA R8, R11, R13, R0 ;  /* 0x0000000d0b087223 */ /* 0x000fc80000000000 */
[----:B------:R-:W-:-:S05]  /*09b0*/  FFMA R0, R10, R8, R13 ;  /* 0x000000080a007223 */ /* 0x000fca000000000d */
[----:B------:R-:W-:-:S04]  /*09c0*/  SHF.R.U32.HI R3, RZ, 0x17, R0 ;  /* 0x00000017ff037819 */ /* 0x000fc80000011600 */
[----:B------:R-:W-:-:S05]  /*09d0*/  LOP3.LUT R3, R3, 0xff, RZ, 0xc0, !PT ;  /* 0x000000ff03037812 */ /* 0x000fca00078ec0ff */
[----:B------:R-:W-:-:S04]  /*09e0*/  IMAD.IADD R9, R3, 0x1, R6 ;  /* 0x0000000103097824 */ /* 0x000fc800078e0206 */
[----:B------:R-:W-:-:S05]  /*09f0*/  VIADD R3, R9, 0xffffffff ;  /* 0xffffffff09037836 */ /* 0x000fca0000000000 */
[----:B------:R-:W-:-:S13]  /*0a00*/  ISETP.GE.U32.AND P0, PT, R3, 0xfe, PT ;  /* 0x000000fe0300780c */ /* 0x000fda0003f06070 */
[----:B------:R-:W-:Y:S05]  /*0a10*/  @!P0 BRA `(.L_x_9) ;  /* 0x0000000000808947 */ /* 0x000fea0003800000 */
[----:B------:R-:W-:-:S13]  /*0a20*/  ISETP.GT.AND P0, PT, R9, 0xfe, PT ;  /* 0x000000fe0900780c */ /* 0x000fda0003f04270 */
[----:B------:R-:W-:Y:S05]  /*0a30*/  @P0 BRA `(.L_x_10) ;  /* 0x00000000006c0947 */ /* 0x000fea0003800000 */
[----:B------:R-:W-:-:S13]  /*0a40*/  ISETP.GE.AND P0, PT, R9, 0x1, PT ;  /* 0x000000010900780c */ /* 0x000fda0003f06270 */
[----:B------:R-:W-:Y:S05]  /*0a50*/  @P0 BRA `(.L_x_11) ;  /* 0x0000000000740947 */ /* 0x000fea0003800000 */
[----:B------:R-:W-:Y:S02]  /*0a60*/  ISETP.GE.AND P0, PT, R9, -0x18, PT ;  /* 0xffffffe80900780c */ /* 0x000fe40003f06270 */
[----:B------:R-:W-:-:S11]  /*0a70*/  LOP3.LUT R0, R0, 0x80000000, RZ, 0xc0, !PT ;  /* 0x8000000000007812 */ /* 0x000fd600078ec0ff */
[----:B------:R-:W-:Y:S05]  /*0a80*/  @!P0 BRA `(.L_x_11) ;  /* 0x0000000000688947 */ /* 0x000fea0003800000 */
[CCC-:B------:R-:W-:Y:S01]  /*0a90*/  FFMA.RZ R3, R10.reuse, R8.reuse, R13.reuse ;  /* 0x000000080a037223 */ /* 0x1c0fe2000000c00d */
[CCC-:B------:R-:W-:Y:S01]  /*0aa0*/  FFMA.RM R6, R10.reuse, R8.reuse, R13.reuse ;  /* 0x000000080a067223 */ /* 0x1c0fe2000000400d */
[C---:B------:R-:W-:Y:S02]  /*0ab0*/  ISETP.NE.AND P2, PT, R9.reuse, RZ, PT ;  /* 0x000000ff0900720c */ /* 0x040fe40003f45270 */
[----:B------:R-:W-:Y:S02]  /*0ac0*/  ISETP.NE.AND P1, PT, R9, RZ, PT ;  /* 0x000000ff0900720c */ /* 0x000fe40003f25270 */
[----:B------:R-:W-:Y:S01]  /*0ad0*/  LOP3.LUT R7, R3, 0x7fffff, RZ, 0xc0, !PT ;  /* 0x007fffff03077812 */ /* 0x000fe200078ec0ff */
[----:B------:R-:W-:Y:S01]  /*0ae0*/  FFMA.RP R3, R10, R8, R13 ;  /* 0x000000080a037223 */ /* 0x000fe2000000800d */
[----:B------:R-:W-:Y:S02]  /*0af0*/  VIADD R8, R9, 0x20 ;  /* 0x0000002009087836 */ /* 0x000fe40000000000 */
[----:B------:R-:W-:Y:S01]  /*0b00*/  LOP3.LUT R7, R7, 0x800000, RZ, 0xfc, !PT ;  /* 0x0080000007077812 */ /* 0x000fe200078efcff */
[----:B------:R-:W-:Y:S01]  /*0b10*/  IMAD.MOV R9, RZ, RZ, -R9 ;  /* 0x000000ffff097224 */ /* 0x000fe200078e0a09 */
[----:B------:R-:W-:-:S02]  /*0b20*/  FSETP.NEU.FTZ.AND P0, PT, R3, R6, PT ;  /* 0x000000060300720b */ /* 0x000fc40003f1d000 */
[----:B------:R-:W-:Y:S02]  /*0b30*/  SHF.L.U32 R8, R7, R8, RZ ;  /* 0x0000000807087219 */ /* 0x000fe400000006ff */
[----:B------:R-:W-:Y:S02]  /*0b40*/  SEL R6, R9, RZ, P2 ;  /* 0x000000ff09067207 */ /* 0x000fe40001000000 */
[----:B------:R-:W-:Y:S02]  /*0b50*/  ISETP.NE.AND P1, PT, R8, RZ, P1 ;  /* 0x000000ff0800720c */ /* 0x000fe40000f25270 */
[----:B------:R-:W-:Y:S02]  /*0b60*/  SHF.R.U32.HI R6, RZ, R6, R7 ;  /* 0x00000006ff067219 */ /* 0x000fe40000011607 */
[----:B------:R-:W-:Y:S02]  /*0b70*/  PLOP3.LUT P0, PT, P0, P1, PT, 0xf8, 0x8f ;  /* 0x00000000008f781c */ /* 0x000fe40000703f70 */
[----:B------:R-:W-:-:S02]  /*0b80*/  SHF.R.U32.HI R8, RZ, 0x1, R6 ;  /* 0x00000001ff087819 */ /* 0x000fc40000011606 */
[----:B------:R-:W-:-:S04]  /*0b90*/  SEL R3, RZ, 0x1, !P0 ;  /* 0x00000001ff037807 */ /* 0x000fc80004000000 */
[----:B------:R-:W-:-:S04]  /*0ba0*/  LOP3.LUT R3, R3, 0x1, R8, 0xf8, !PT ;  /* 0x0000000103037812 */ /* 0x000fc800078ef808 */
[----:B------:R-:W-:-:S05]  /*0bb0*/  LOP3.LUT R3, R3, R6, RZ, 0xc0, !PT ;  /* 0x0000000603037212 */ /* 0x000fca00078ec0ff */
[----:B------:R-:W-:-:S05]  /*0bc0*/  IMAD.IADD R3, R8, 0x1, R3 ;  /* 0x0000000108037824 */ /* 0x000fca00078e0203 */
[----:B------:R-:W-:Y:S01]  /*0bd0*/  LOP3.LUT R0, R3, R0, RZ, 0xfc, !PT ;  /* 0x0000000003007212 */ /* 0x000fe200078efcff */
[----:B------:R-:W-:Y:S06]  /*0be0*/  BRA `(.L_x_11) ;  /* 0x0000000000107947 */ /* 0x000fec0003800000 */
.L_x_10:
[----:B------:R-:W-:-:S04]  /*0bf0*/  LOP3.LUT R0, R0, 0x80000000, RZ, 0xc0, !PT ;  /* 0x8000000000007812 */ /* 0x000fc800078ec0ff */
[----:B------:R-:W-:Y:S01]  /*0c00*/  LOP3.LUT R0, R0, 0x7f800000, RZ, 0xfc, !PT ;  /* 0x7f80000000007812 */ /* 0x000fe200078efcff */
[----:B------:R-:W-:Y:S06]  /*0c10*/  BRA `(.L_x_11) ;  /* 0x0000000000047947 */ /* 0x000fec0003800000 */
.L_x_9:
[----:B------:R-:W-:-:S07]  /*0c20*/  IMAD R0, R6, 0x800000, R0 ;  /* 0x0080000006007824 */ /* 0x000fce00078e0200 */
.L_x_11:
[----:B------:R-:W-:Y:S05]  /*0c30*/  BSYNC.RECONVERGENT B2 ;  /* 0x0000000000027941 */ /* 0x000fea0003800200 */
.L_x_8:
[----:B------:R-:W-:Y:S05]  /*0c40*/  BRA `(.L_x_12) ;  /* 0x0000000000207947 */ /* 0x000fea0003800000 */
.L_x_7:
[----:B------:R-:W-:-:S04]  /*0c50*/  LOP3.LUT R0, R6, 0x80000000, R3, 0x48, !PT ;  /* 0x8000000006007812 */ /* 0x000fc800078e4803 */
[----:B------:R-:W-:Y:S01]  /*0c60*/  LOP3.LUT R0, R0, 0x7f800000, RZ, 0xfc, !PT ;  /* 0x7f80000000007812 */ /* 0x000fe200078efcff */
[----:B------:R-:W-:Y:S06]  /*0c70*/  BRA `(.L_x_12) ;  /* 0x0000000000147947 */ /* 0x000fec0003800000 */
.L_x_6:
[----:B------:R-:W-:Y:S01]  /*0c80*/  LOP3.LUT R0, R6, 0x80000000, R3, 0x48, !PT ;  /* 0x8000000006007812 */ /* 0x000fe200078e4803 */
[----:B------:R-:W-:Y:S06]  /*0c90*/  BRA `(.L_x_12) ;  /* 0x00000000000c7947 */ /* 0x000fec0003800000 */
.L_x_5:
[----:B------:R-:W0:Y:S01]  /*0ca0*/  MUFU.RSQ R0, -QNAN ;  /* 0xffc0000000007908 */ /* 0x000e220000001400 */
[----:B------:R-:W-:Y:S05]  /*0cb0*/  BRA `(.L_x_12) ;  /* 0x0000000000047947 */ /* 0x000fea0003800000 */
.L_x_4:
[----:B------:R-:W-:-:S07]  /*0cc0*/  FADD.FTZ R0, R3, R0 ;  /* 0x0000000003007221 */ /* 0x000fce0000010000 */
.L_x_12:
[----:B------:R-:W-:Y:S05]  /*0cd0*/  BSYNC.RECONVERGENT B1 ;  /* 0x0000000000017941 */ /* 0x000fea0003800200 */
.L_x_2:
[----:B------:R-:W-:Y:S02]  /*0ce0*/  IMAD.MOV.U32 R6, RZ, RZ, R4 ;  /* 0x000000ffff067224 */ /* 0x000fe400078e0004 */
[----:B------:R-:W-:-:S04]  /*0cf0*/  IMAD.MOV.U32 R7, RZ, RZ, 0x0 ;  /* 0x00000000ff077424 */ /* 0x000fc800078e00ff */
[----:B0-----:R-:W-:Y:S05]  /*0d00*/  RET.REL.NODEC R6 `(blur3x3_naive) ;  /* 0xfffffff006bc7950 */ /* 0x001fea0003c3ffff */
.L_x_13:
[----:B------:R-:W-:-:S00]  /*0d10*/  BRA `(.L_x_13) ;  /* 0xfffffffc00fc7947 */ /* 0x000fc0000383ffff */
[----:B------:R-:W-:-:S00]  /*0d20*/  NOP ;  /* 0x0000000000007918 */ /* 0x000fc00000000000 */
        /* <DEDUP_REMOVED lines=13> */
.L_x_15:


//--------------------- .text.saxpy_kernel        --------------------------
	.section	.text.saxpy_kernel,"ax",@progbits
	.align	128
        .global         saxpy_kernel
        .type           saxpy_kernel,@function
        .size           saxpy_kernel,(.L_x_17 - saxpy_kernel)
        .other          saxpy_kernel,@"STO_CUDA_ENTRY STV_DEFAULT"
saxpy_kernel:
.text.saxpy_kernel:
[----:B------:R-:W-:Y:S01]  /*0000*/  LDC R1, c[0x0][0x37c] ;  /* 0x0000df00ff017b82 */ /* 0x000fe20000000800 */
[----:B------:R-:W0:Y:S07]  /*0010*/  S2R R0, SR_TID.X ;  /* 0x0000000000007919 */ /* 0x000e2e0000002100 */
[----:B------:R-:W0:Y:S01]  /*0020*/  S2UR UR4, SR_CTAID.X ;  /* 0x00000000000479c3 */ /* 0x000e220000002500 */
[----:B------:R-:W1:Y:S07]  /*0030*/  LDCU UR5, c[0x0][0x39c] ;  /* 0x00007380ff0577ac */ /* 0x000e6e0008000800 */
[----:B------:R-:W0:Y:S02]  /*0040*/  LDC R9, c[0x0][0x360] ;  /* 0x0000d800ff097b82 */ /* 0x000e240000000800 */
[----:B0-----:R-:W-:-:S05]  /*0050*/  IMAD R9, R9, UR4, R0 ;  /* 0x0000000409097c24 */ /* 0x001fca000f8e0200 */
[----:B-1----:R-:W-:-:S13]  /*0060*/  ISETP.GE.AND P0, PT, R9, UR5, PT ;  /* 0x0000000509007c0c */ /* 0x002fda000bf06270 */
[----:B------:R-:W-:Y:S05]  /*0070*/  @P0 EXIT ;  /* 0x000000000000094d */ /* 0x000fea0003800000 */
[----:B------:R-:W0:Y:S01]  /*0080*/  LDC.64 R2, c[0x0][0x380] ;  /* 0x0000e000ff027b82 */ /* 0x000e220000000a00 */
[----:B------:R-:W1:Y:S01]  /*0090*/  LDCU.64 UR4, c[0x0][0x358] ;  /* 0x00006b00ff0477ac */ /* 0x000e620008000a00 */
[----:B------:R-:W2:Y:S06]  /*00a0*/  LDCU UR6, c[0x0][0x398] ;  /* 0x00007300ff0677ac */ /* 0x000eac0008000800 */
[----:B------:R-:W3:Y:S08]  /*00b0*/  LDC.64 R4, c[0x0][0x388] ;  /* 0x0000e200ff047b82 */ /* 0x000ef00000000a00 */
[----:B------:R-:W4:Y:S01]  /*00c0*/  LDC.64 R6, c[0x0][0x390] ;  /* 0x0000e400ff067b82 */ /* 0x000f220000000a00 */
[----:B0-----:R-:W-:-:S06]  /*00d0*/  IMAD.WIDE R2, R9, 0x4, R2 ;  /* 0x0000000409027825 */ /* 0x001fcc00078e0202 */
[----:B-1----:R-:W2:Y:S01]  /*00e0*/  LDG.E.CONSTANT R2, desc[UR4][R2.64] ;  /* 0x0000000402027981 */ /* 0x002ea2000c1e9900 */
[----:B---3--:R-:W-:-:S06]  /*00f0*/  IMAD.WIDE R4, R9, 0x4, R4 ;  /* 0x0000000409047825 */ /* 0x008fcc00078e0204 */
[----:B------:R-:W2:Y:S01]  /*0100*/  LDG.E.CONSTANT R5, desc[UR4][R4.64] ;  /* 0x0000000404057981 */ /* 0x000ea2000c1e9900 */
[----:B----4-:R-:W-:-:S04]  /*0110*/  IMAD.WIDE R6, R9, 0x4, R6 ;  /* 0x0000000409067825 */ /* 0x010fc800078e0206 */
[----:B--2---:R-:W-:-:S05]  /*0120*/  FFMA R9, R2, UR6, R5 ;  /* 0x0000000602097c23 */ /* 0x004fca0008000005 */
[----:B------:R-:W-:Y:S01]  /*0130*/  STG.E desc[UR4][R6.64], R9 ;  /* 0x0000000906007986 */ /* 0x000fe2000c101904 */
[----:B------:R-:W-:Y:S05]  /*0140*/  EXIT ;  /* 0x000000000000794d */ /* 0x000fea0003800000 */
.L_x_14:
        /* <DEDUP_REMOVED lines=11> */
.L_x_17:


//--------------------- .nv.shared.reserved.0     --------------------------
	.section	.nv.shared.reserved.0,"aw",@nobits
	.weak		__nv_reservedSMEM_offset_0_alias
	.size		__nv_reservedSMEM_offset_0_alias, 0, 64
	.other		__nv_reservedSMEM_offset_0_alias,@"STO_CUDA_RESERVED_SHARED STV_DEFAULT"
__nv_reservedSMEM_offset_0_alias:
	.zero		0
	.zero		64


//--------------------- .nv.constant0.blur3x3_naive --------------------------
	.section	.nv.constant0.blur3x3_naive,"a",@progbits
	.sectionflags	@""
	.align	4
.nv.constant0.blur3x3_naive:
	.zero		920


//--------------------- .nv.constant0.saxpy_kernel --------------------------
	.section	.nv.constant0.saxpy_kernel,"a",@progbits
	.sectionflags	@""
	.align	4
.nv.constant0.saxpy_kernel:
	.zero		928


//--------------------- SYMBOLS --------------------------

	.type		.nv.reservedSmem.offset0,@object
	.size		.nv.reservedSmem.offset0,0x4
